//
// Generated by NVIDIA NVVM Compiler
//
// Compiler Build ID: CL-36424714
// Cuda compilation tools, release 13.0, V13.0.88
// Based on NVVM 20.0.0
//

.version 9.0
.target sm_100
.address_size 64

	// .globl	_Z19SumaColMatrizKerneliPfS_
// _ZZ19SumaColMatrizKerneliPfS_E3Nds has been demoted

.visible .entry _Z19SumaColMatrizKerneliPfS_(
	.param .u32 _Z19SumaColMatrizKerneliPfS__param_0,
	.param .u64 .ptr .align 1 _Z19SumaColMatrizKerneliPfS__param_1,
	.param .u64 .ptr .align 1 _Z19SumaColMatrizKerneliPfS__param_2
)
{
	.reg .pred 	%p<20>;
	.reg .b32 	%r<88>;
	.reg .b32 	%f<165>;
	.reg .b64 	%rd<16>;
	// demoted variable
	.shared .align 4 .b8 _ZZ19SumaColMatrizKerneliPfS_E3Nds[128];
	ld.param.u32 	%r51, [_Z19SumaColMatrizKerneliPfS__param_0];
	ld.param.u64 	%rd4, [_Z19SumaColMatrizKerneliPfS__param_1];
	ld.param.u64 	%rd3, [_Z19SumaColMatrizKerneliPfS__param_2];
	cvta.to.global.u64 	%rd1, %rd4;
	mov.u32 	%r1, %ctaid.x;
	mov.u32 	%r2, %ntid.x;
	div.u32 	%r3, %r51, %r2;
	mul.lo.s32 	%r4, %r51, %r1;
	mov.u32 	%r5, %tid.x;
	mul.lo.s32 	%r6, %r3, %r5;
	add.s32 	%r7, %r6, %r4;
	setp.lt.s32 	%p1, %r3, 1;
	mov.f32 	%f154, 0f00000000;
	@%p1 bra 	$L__BB0_13;
	and.b32  	%r8, %r3, 15;
	setp.lt.u32 	%p2, %r3, 16;
	mov.f32 	%f154, 0f00000000;
	mov.b32 	%r76, 0;
	@%p2 bra 	$L__BB0_4;
	and.b32  	%r76, %r3, 2147483632;
	neg.s32 	%r74, %r76;
	add.s64 	%rd2, %rd1, 32;
	mov.f32 	%f154, 0f00000000;
	mov.u32 	%r73, %r7;
$L__BB0_3:
	.pragma "nounroll";
	mul.wide.s32 	%rd5, %r73, 4;
	add.s64 	%rd6, %rd2, %rd5;
	ld.global.f32 	%f33, [%rd6+-32];
	add.f32 	%f34, %f154, %f33;
	ld.global.f32 	%f35, [%rd6+-28];
	add.f32 	%f36, %f34, %f35;
	ld.global.f32 	%f37, [%rd6+-24];
	add.f32 	%f38, %f36, %f37;
	ld.global.f32 	%f39, [%rd6+-20];
	add.f32 	%f40, %f38, %f39;
	ld.global.f32 	%f41, [%rd6+-16];
	add.f32 	%f42, %f40, %f41;
	ld.global.f32 	%f43, [%rd6+-12];
	add.f32 	%f44, %f42, %f43;
	ld.global.f32 	%f45, [%rd6+-8];
	add.f32 	%f46, %f44, %f45;
	ld.global.f32 	%f47, [%rd6+-4];
	add.f32 	%f48, %f46, %f47;
	ld.global.f32 	%f49, [%rd6];
	add.f32 	%f50, %f48, %f49;
	ld.global.f32 	%f51, [%rd6+4];
	add.f32 	%f52, %f50, %f51;
	ld.global.f32 	%f53, [%rd6+8];
	add.f32 	%f54, %f52, %f53;
	ld.global.f32 	%f55, [%rd6+12];
	add.f32 	%f56, %f54, %f55;
	ld.global.f32 	%f57, [%rd6+16];
	add.f32 	%f58, %f56, %f57;
	ld.global.f32 	%f59, [%rd6+20];
	add.f32 	%f60, %f58, %f59;
	ld.global.f32 	%f61, [%rd6+24];
	add.f32 	%f62, %f60, %f61;
	ld.global.f32 	%f63, [%rd6+28];
	add.f32 	%f154, %f62, %f63;
	add.s32 	%r74, %r74, 16;
	add.s32 	%r73, %r73, 16;
	setp.ne.s32 	%p3, %r74, 0;
	@%p3 bra 	$L__BB0_3;
$L__BB0_4:
	setp.eq.s32 	%p4, %r8, 0;
	@%p4 bra 	$L__BB0_13;
	and.b32  	%r16, %r3, 7;
	setp.lt.u32 	%p5, %r8, 8;
	@%p5 bra 	$L__BB0_7;
	add.s32 	%r53, %r7, %r76;
	mul.wide.s32 	%rd7, %r53, 4;
	add.s64 	%rd8, %rd1, %rd7;
	ld.global.f32 	%f65, [%rd8];
	add.f32 	%f66, %f154, %f65;
	ld.global.f32 	%f67, [%rd8+4];
	add.f32 	%f68, %f66, %f67;
	ld.global.f32 	%f69, [%rd8+8];
	add.f32 	%f70, %f68, %f69;
	ld.global.f32 	%f71, [%rd8+12];
	add.f32 	%f72, %f70, %f71;
	ld.global.f32 	%f73, [%rd8+16];
	add.f32 	%f74, %f72, %f73;
	ld.global.f32 	%f75, [%rd8+20];
	add.f32 	%f76, %f74, %f75;
	ld.global.f32 	%f77, [%rd8+24];
	add.f32 	%f78, %f76, %f77;
	ld.global.f32 	%f79, [%rd8+28];
	add.f32 	%f154, %f78, %f79;
	add.s32 	%r76, %r76, 8;
$L__BB0_7:
	setp.eq.s32 	%p6, %r16, 0;
	@%p6 bra 	$L__BB0_13;
	and.b32  	%r19, %r3, 3;
	setp.lt.u32 	%p7, %r16, 4;
	@%p7 bra 	$L__BB0_10;
	add.s32 	%r54, %r7, %r76;
	mul.wide.s32 	%rd9, %r54, 4;
	add.s64 	%rd10, %rd1, %rd9;
	ld.global.f32 	%f81, [%rd10];
	add.f32 	%f82, %f154, %f81;
	ld.global.f32 	%f83, [%rd10+4];
	add.f32 	%f84, %f82, %f83;
	ld.global.f32 	%f85, [%rd10+8];
	add.f32 	%f86, %f84, %f85;
	ld.global.f32 	%f87, [%rd10+12];
	add.f32 	%f154, %f86, %f87;
	add.s32 	%r76, %r76, 4;
$L__BB0_10:
	setp.eq.s32 	%p8, %r19, 0;
	@%p8 bra 	$L__BB0_13;
	add.s32 	%r55, %r76, %r4;
	add.s32 	%r79, %r55, %r6;
	neg.s32 	%r78, %r19;
$L__BB0_12:
	.pragma "nounroll";
	mul.wide.s32 	%rd11, %r79, 4;
	add.s64 	%rd12, %rd1, %rd11;
	ld.global.f32 	%f88, [%rd12];
	add.f32 	%f154, %f154, %f88;
	add.s32 	%r79, %r79, 1;
	add.s32 	%r78, %r78, 1;
	setp.ne.s32 	%p9, %r78, 0;
	@%p9 bra 	$L__BB0_12;
$L__BB0_13:
	shl.b32 	%r56, %r5, 2;
	mov.u32 	%r57, _ZZ19SumaColMatrizKerneliPfS_E3Nds;
	add.s32 	%r58, %r57, %r56;
	st.shared.f32 	[%r58], %f154;
	bar.sync 	0;
	setp.ne.s32 	%p10, %r5, 0;
	@%p10 bra 	$L__BB0_30;
	setp.lt.u32 	%p11, %r2, 2;
	ld.shared.f32 	%f163, [_ZZ19SumaColMatrizKerneliPfS_E3Nds];
	@%p11 bra 	$L__BB0_29;
	add.s32 	%r28, %r2, -1;
	add.s32 	%r60, %r2, -2;
	and.b32  	%r29, %r28, 15;
	setp.lt.u32 	%p12, %r60, 15;
	mov.b32 	%r84, 1;
	@%p12 bra 	$L__BB0_19;
	add.s32 	%r80, %r57, 32;
	and.b32  	%r64, %r28, -16;
	neg.s32 	%r82, %r64;
	mov.b32 	%r81, 0;
$L__BB0_17:
	.pragma "nounroll";
	ld.shared.f32 	%f90, [%r80+-28];
	add.f32 	%f91, %f163, %f90;
	ld.shared.f32 	%f92, [%r80+-24];
	add.f32 	%f93, %f91, %f92;
	ld.shared.f32 	%f94, [%r80+-20];
	add.f32 	%f95, %f93, %f94;
	ld.shared.f32 	%f96, [%r80+-16];
	add.f32 	%f97, %f95, %f96;
	ld.shared.f32 	%f98, [%r80+-12];
	add.f32 	%f99, %f97, %f98;
	ld.shared.f32 	%f100, [%r80+-8];
	add.f32 	%f101, %f99, %f100;
	ld.shared.f32 	%f102, [%r80+-4];
	add.f32 	%f103, %f101, %f102;
	ld.shared.f32 	%f104, [%r80];
	add.f32 	%f105, %f103, %f104;
	ld.shared.f32 	%f106, [%r80+4];
	add.f32 	%f107, %f105, %f106;
	ld.shared.f32 	%f108, [%r80+8];
	add.f32 	%f109, %f107, %f108;
	ld.shared.f32 	%f110, [%r80+12];
	add.f32 	%f111, %f109, %f110;
	ld.shared.f32 	%f112, [%r80+16];
	add.f32 	%f113, %f111, %f112;
	ld.shared.f32 	%f114, [%r80+20];
	add.f32 	%f115, %f113, %f114;
	ld.shared.f32 	%f116, [%r80+24];
	add.f32 	%f117, %f115, %f116;
	ld.shared.f32 	%f118, [%r80+28];
	add.f32 	%f119, %f117, %f118;
	ld.shared.f32 	%f120, [%r80+32];
	add.f32 	%f163, %f119, %f120;
	add.s32 	%r82, %r82, 16;
	add.s32 	%r81, %r81, 16;
	add.s32 	%r80, %r80, 64;
	setp.ne.s32 	%p13, %r82, 0;
	@%p13 bra 	$L__BB0_17;
	add.s32 	%r84, %r81, 1;
$L__BB0_19:
	setp.eq.s32 	%p14, %r29, 0;
	@%p14 bra 	$L__BB0_28;
	and.b32  	%r39, %r28, 7;
	setp.lt.u32 	%p15, %r29, 8;
	@%p15 bra 	$L__BB0_22;
	shl.b32 	%r65, %r84, 2;
	add.s32 	%r67, %r57, %r65;
	ld.shared.f32 	%f122, [%r67];
	add.f32 	%f123, %f163, %f122;
	ld.shared.f32 	%f124, [%r67+4];
	add.f32 	%f125, %f123, %f124;
	ld.shared.f32 	%f126, [%r67+8];
	add.f32 	%f127, %f125, %f126;
	ld.shared.f32 	%f128, [%r67+12];
	add.f32 	%f129, %f127, %f128;
	ld.shared.f32 	%f130, [%r67+16];
	add.f32 	%f131, %f129, %f130;
	ld.shared.f32 	%f132, [%r67+20];
	add.f32 	%f133, %f131, %f132;
	ld.shared.f32 	%f134, [%r67+24];
	add.f32 	%f135, %f133, %f134;
	ld.shared.f32 	%f136, [%r67+28];
	add.f32 	%f163, %f135, %f136;
	add.s32 	%r84, %r84, 8;
$L__BB0_22:
	setp.eq.s32 	%p16, %r39, 0;
	@%p16 bra 	$L__BB0_28;
	and.b32  	%r42, %r28, 3;
	setp.lt.u32 	%p17, %r39, 4;
	@%p17 bra 	$L__BB0_25;
	shl.b32 	%r68, %r84, 2;
	add.s32 	%r70, %r57, %r68;
	ld.shared.f32 	%f138, [%r70];
	add.f32 	%f139, %f163, %f138;
	ld.shared.f32 	%f140, [%r70+4];
	add.f32 	%f141, %f139, %f140;
	ld.shared.f32 	%f142, [%r70+8];
	add.f32 	%f143, %f141, %f142;
	ld.shared.f32 	%f144, [%r70+12];
	add.f32 	%f163, %f143, %f144;
	add.s32 	%r84, %r84, 4;
$L__BB0_25:
	setp.eq.s32 	%p18, %r42, 0;
	@%p18 bra 	$L__BB0_28;
	shl.b32 	%r71, %r84, 2;
	add.s32 	%r87, %r57, %r71;
	neg.s32 	%r86, %r42;
$L__BB0_27:
	.pragma "nounroll";
	ld.shared.f32 	%f145, [%r87];
	add.f32 	%f163, %f163, %f145;
	add.s32 	%r87, %r87, 4;
	add.s32 	%r86, %r86, 1;
	setp.ne.s32 	%p19, %r86, 0;
	@%p19 bra 	$L__BB0_27;
$L__BB0_28:
	st.shared.f32 	[_ZZ19SumaColMatrizKerneliPfS_E3Nds], %f163;
$L__BB0_29:
	cvta.to.global.u64 	%rd13, %rd3;
	mul.wide.u32 	%rd14, %r1, 4;
	add.s64 	%rd15, %rd13, %rd14;
	st.global.f32 	[%rd15], %f163;
$L__BB0_30:
	ret;

}


// ===== COMPILED SASS (sm_100) =====

	.target	sm_100

	.elftype	@"ET_EXEC"


//--------------------- .note.nv.tkinfo           --------------------------
	.section	.note.nv.tkinfo,"",@"SHT_NOTE"
	.sectionflags	@"SHF_NOTE_NV_TKINFO"
	.tkinfo
        /*0018*/ 	.word	0x00000002
        /*0030*/ 	.string	""
        /*0030*/ 	.string	"ptxas"
        /*0030*/ 	.string	"Cuda compilation tools, release 13.0, V13.0.88"
        /*0030*/ 	.string	"Build cuda_13.0.r13.0/compiler.36424714_0"
        /*0030*/ 	.string	"-arch sm_100 -m 64 "



//--------------------- .note.nv.cuinfo           --------------------------
	.section	.note.nv.cuinfo,"",@"SHT_NOTE"
	.sectionflags	@"SHF_NOTE_NV_CUINFO"
        /*0018*/ 	.short	0x0002
        /*001a*/ 	.short	0x0064
        /*001c*/ 	.short	0x0082
	.zero		2


//--------------------- .nv.info                  --------------------------
	.section	.nv.info,"",@"SHT_CUDA_INFO"
	.align	4


	//----- nvinfo : EIATTR_REGCOUNT
	.align		4
        /*0000*/ 	.byte	0x04, 0x2f
        /*0002*/ 	.short	(.L_1 - .L_0)
	.align		4
.L_0:
        /*0004*/ 	.word	index@(_Z19SumaColMatrizKerneliPfS_)
        /*0008*/ 	.word	0x0000001e


	//----- nvinfo : EIATTR_FRAME_SIZE
	.align		4
.L_1:
        /*000c*/ 	.byte	0x04, 0x11
        /*000e*/ 	.short	(.L_3 - .L_2)
	.align		4
.L_2:
        /*0010*/ 	.word	index@(_Z19SumaColMatrizKerneliPfS_)
        /*0014*/ 	.word	0x00000000


	//----- nvinfo : EIATTR_MIN_STACK_SIZE
	.align		4
.L_3:
        /*0018*/ 	.byte	0x04, 0x12
        /*001a*/ 	.short	(.L_5 - .L_4)
	.align		4
.L_4:
        /*001c*/ 	.word	index@(_Z19SumaColMatrizKerneliPfS_)
        /*0020*/ 	.word	0x00000000
.L_5:


//--------------------- .nv.compat                --------------------------
	.section	.nv.compat,"",@"SHT_CUDA_COMPAT_INFO"
	.align	4
        /*0000*/ 	.byte	0x02, 0x09, 0x00, 0x00, 0x02, 0x02, 0x01, 0x00, 0x02, 0x05, 0x05, 0x00, 0x03, 0x07, 0x01, 0x01
        /*0010*/ 	.byte	0x02, 0x03, 0x00, 0x00, 0x02, 0x06, 0x01, 0x00, 0x04, 0x0b, 0x08, 0x00, 0x09, 0x00, 0x00, 0x00
        /*0020*/ 	.byte	0x00, 0x00, 0x00, 0x00


//--------------------- .nv.info._Z19SumaColMatrizKerneliPfS_ --------------------------
	.section	.nv.info._Z19SumaColMatrizKerneliPfS_,"",@"SHT_CUDA_INFO"
	.sectionflags	@""
	.align	4


	//----- nvinfo : EIATTR_CUDA_API_VERSION
	.align		4
        /*0000*/ 	.byte	0x04, 0x37
        /*0002*/ 	.short	(.L_7 - .L_6)
.L_6:
        /*0004*/ 	.word	0x00000082


	//----- nvinfo : EIATTR_KPARAM_INFO
	.align		4
.L_7:
        /*0008*/ 	.byte	0x04, 0x17
        /*000a*/ 	.short	(.L_9 - .L_8)
.L_8:
        /*000c*/ 	.word	0x00000000
        /*0010*/ 	.short	0x0002
        /*0012*/ 	.short	0x0010
        /*0014*/ 	.byte	0x00, 0xf5, 0x21, 0x00


	//----- nvinfo : EIATTR_KPARAM_INFO
	.align		4
.L_9:
        /*0018*/ 	.byte	0x04, 0x17
        /*001a*/ 	.short	(.L_11 - .L_10)
.L_10:
        /*001c*/ 	.word	0x00000000
        /*0020*/ 	.short	0x0001
        /*0022*/ 	.short	0x0008
        /*0024*/ 	.byte	0x00, 0xf5, 0x21, 0x00


	//----- nvinfo : EIATTR_KPARAM_INFO
	.align		4
.L_11:
        /*0028*/ 	.byte	0x04, 0x17
        /*002a*/ 	.short	(.L_13 - .L_12)
.L_12:
        /*002c*/ 	.word	0x00000000
        /*0030*/ 	.short	0x0000
        /*0032*/ 	.short	0x0000
        /*0034*/ 	.byte	0x00, 0xf0, 0x11, 0x00


	//----- nvinfo : EIATTR_SPARSE_MMA_MASK
	.align		4
.L_13:
        /*0038*/ 	.byte	0x03, 0x50
        /*003a*/ 	.short	0x0000


	//----- nvinfo : EIATTR_MAXREG_COUNT
	.align		4
        /*003c*/ 	.byte	0x03, 0x1b
        /*003e*/ 	.short	0x00ff


	//----- nvinfo : EIATTR_NUM_BARRIERS
	.align		4
        /*0040*/ 	.byte	0x02, 0x4c
        /*0042*/ 	.byte	0x01
	.zero		1


	//----- nvinfo : EIATTR_MERCURY_ISA_VERSION
	.align		4
        /*0044*/ 	.byte	0x03, 0x5f
        /*0046*/ 	.short	0x0101


	//----- nvinfo : EIATTR_UNUSED_LOAD_BYTE_OFFSET
	.align		4
        /*0048*/ 	.byte	0x04, 0x44
        /*004a*/ 	.short	(.L_15 - .L_14)


	//   ....[0]....
.L_14:
        /*004c*/ 	.word	0x000009c0
        /*0050*/ 	.word	0x0000fff0


	//----- nvinfo : EIATTR_VRC_CTA_INIT_COUNT
	.align		4
.L_15:
        /*0054*/ 	.byte	0x02, 0x4a
	.zero		1
	.zero		1


	//----- nvinfo : EIATTR_EXIT_INSTR_OFFSETS
	.align		4
        /*0058*/ 	.byte	0x04, 0x1c
        /*005a*/ 	.short	(.L_17 - .L_16)


	//   ....[0]....
.L_16:
        /*005c*/ 	.word	0x000008e0


	//   ....[1]....
        /*0060*/ 	.word	0x00000eb0


	//----- nvinfo : EIATTR_CBANK_PARAM_SIZE
	.align		4
.L_17:
        /*0064*/ 	.byte	0x03, 0x19
        /*0066*/ 	.short	0x0018


	//----- nvinfo : EIATTR_PARAM_CBANK
	.align		4
        /*0068*/ 	.byte	0x04, 0x0a
        /*006a*/ 	.short	(.L_19 - .L_18)
	.align		4
.L_18:
        /*006c*/ 	.word	index@(.nv.constant0._Z19SumaColMatrizKerneliPfS_)
        /*0070*/ 	.short	0x0380
        /*0072*/ 	.short	0x0018


	//----- nvinfo : EIATTR_SW_WAR
	.align		4
.L_19:
        /*0074*/ 	.byte	0x04, 0x36
        /*0076*/ 	.short	(.L_21 - .L_20)
.L_20:
        /*0078*/ 	.word	0x00000008
.L_21:


//--------------------- .nv.callgraph             --------------------------
	.section	.nv.callgraph,"",@"SHT_CUDA_CALLGRAPH"
	.align	4
	.sectionentsize	8
	.align		4
        /*0000*/ 	.word	0x00000000
	.align		4
        /*0004*/ 	.word	0xffffffff
	.align		4
        /*0008*/ 	.word	0x00000000
	.align		4
        /*000c*/ 	.word	0xfffffffe
	.align		4
        /*0010*/ 	.word	0x00000000
	.align		4
        /*0014*/ 	.word	0xfffffffd
	.align		4
        /*0018*/ 	.word	0x00000000
	.align		4
        /*001c*/ 	.word	0xfffffffc


//--------------------- .text._Z19SumaColMatrizKerneliPfS_ --------------------------
	.section	.text._Z19SumaColMatrizKerneliPfS_,"ax",@progbits
	.align	128
        .global         _Z19SumaColMatrizKerneliPfS_
        .type           _Z19SumaColMatrizKerneliPfS_,@function
        .size           _Z19SumaColMatrizKerneliPfS_,(.L_x_14 - _Z19SumaColMatrizKerneliPfS_)
        .other          _Z19SumaColMatrizKerneliPfS_,@"STO_CUDA_ENTRY STV_DEFAULT"
_Z19SumaColMatrizKerneliPfS_:
.text._Z19SumaColMatrizKerneliPfS_:
[----:B------:R-:W-:Y:S01]  /*0000*/  LDC R1, c[0x0][0x37c] ;  /* 0x0000df00ff017b82 */ /* 0x000fe20000000800 */
[----:B------:R-:W0:Y:S07]  /*0010*/  LDCU UR12, c[0x0][0x360] ;  /* 0x00006c00ff0c77ac */ /* 0x000e2e0008000800 */
[----:B------:R-:W1:Y:S01]  /*0020*/  LDC R5, c[0x0][0x380] ;  /* 0x0000e000ff057b82 */ /* 0x000e620000000800 */
[----:B------:R-:W-:Y:S01]  /*0030*/  MOV R8, RZ ;  /* 0x000000ff00087202 */ /* 0x000fe20000000f00 */
[----:B------:R-:W2:Y:S01]  /*0040*/  LDCU.64 UR10, c[0x0][0x358] ;  /* 0x00006b00ff0a77ac */ /* 0x000ea20008000a00 */
[----:B0-----:R-:W0:Y:S01]  /*0050*/  I2F.U32.RP R0, UR12 ;  /* 0x0000000c00007d06 */ /* 0x001e220008209000 */
[----:B------:R-:W-:-:S07]  /*0060*/  ISETP.NE.U32.AND P2, PT, RZ, UR12, PT ;  /* 0x0000000cff007c0c */ /* 0x000fce000bf45070 */
[----:B0-----:R-:W0:Y:S02]  /*0070*/  MUFU.RCP R0, R0 ;  /* 0x0000000000007308 */ /* 0x001e240000001000 */
[----:B0-----:R-:W-:-:S06]  /*0080*/  IADD3 R2, PT, PT, R0, 0xffffffe, RZ ;  /* 0x0ffffffe00027810 */ /* 0x001fcc0007ffe0ff */
[----:B------:R0:W3:Y:S02]  /*0090*/  F2I.FTZ.U32.TRUNC.NTZ R3, R2 ;  /* 0x0000000200037305 */ /* 0x0000e4000021f000 */
[----:B0-----:R-:W-:Y:S01]  /*00a0*/  HFMA2 R2, -RZ, RZ, 0, 0 ;  /* 0x00000000ff027431 */ /* 0x001fe200000001ff */
[----:B---3--:R-:W-:-:S05]  /*00b0*/  IADD3 R7, PT, PT, RZ, -R3, RZ ;  /* 0x80000003ff077210 */ /* 0x008fca0007ffe0ff */
[----:B------:R-:W-:-:S04]  /*00c0*/  IMAD R7, R7, UR12, RZ ;  /* 0x0000000c07077c24 */ /* 0x000fc8000f8e02ff */
[----:B------:R-:W-:-:S06]  /*00d0*/  IMAD.HI.U32 R4, R3, R7, R2 ;  /* 0x0000000703047227 */ /* 0x000fcc00078e0002 */
[----:B-1----:R-:W-:-:S05]  /*00e0*/  IMAD.HI.U32 R7, R4, R5, RZ ;  /* 0x0000000504077227 */ /* 0x002fca00078e00ff */
[----:B------:R-:W-:-:S05]  /*00f0*/  IADD3 R4, PT, PT, -R7, RZ, RZ ;  /* 0x000000ff07047210 */ /* 0x000fca0007ffe1ff */
[----:B------:R-:W-:Y:S02]  /*0100*/  IMAD R0, R4, UR12, R5 ;  /* 0x0000000c04007c24 */ /* 0x000fe4000f8e0205 */
[----:B------:R-:W0:Y:S03]  /*0110*/  S2R R4, SR_TID.X ;  /* 0x0000000000047919 */ /* 0x000e260000002100 */
[----:B------:R-:W-:-:S13]  /*0120*/  ISETP.GE.U32.AND P0, PT, R0, UR12, PT ;  /* 0x0000000c00007c0c */ /* 0x000fda000bf06070 */
[----:B------:R-:W-:Y:S02]  /*0130*/  @P0 IADD3 R0, PT, PT, R0, -UR12, RZ ;  /* 0x8000000c00000c10 */ /* 0x000fe4000fffe0ff */
[----:B------:R-:W-:Y:S02]  /*0140*/  @P0 IADD3 R7, PT, PT, R7, 0x1, RZ ;  /* 0x0000000107070810 */ /* 0x000fe40007ffe0ff */
[----:B------:R-:W-:Y:S02]  /*0150*/  ISETP.GE.U32.AND P1, PT, R0, UR12, PT ;  /* 0x0000000c00007c0c */ /* 0x000fe4000bf26070 */
[----:B------:R-:W1:Y:S11]  /*0160*/  S2R R0, SR_CTAID.X ;  /* 0x0000000000007919 */ /* 0x000e760000002500 */
[----:B------:R-:W-:-:S02]  /*0170*/  @P1 IADD3 R7, PT, PT, R7, 0x1, RZ ;  /* 0x0000000107071810 */ /* 0x000fc40007ffe0ff */
[----:B------:R-:W-:-:S04]  /*0180*/  @!P2 LOP3.LUT R7, RZ, UR12, RZ, 0x33, !PT ;  /* 0x0000000cff07ac12 */ /* 0x000fc8000f8e33ff */
[----:B------:R-:W-:-:S13]  /*0190*/  ISETP.GE.AND P0, PT, R7, 0x1, PT ;  /* 0x000000010700780c */ /* 0x000fda0003f06270 */
[----:B0-2---:R-:W-:Y:S05]  /*01a0*/  @!P0 BRA `(.L_x_0) ;  /* 0x0000000400b08947 */ /* 0x005fea0003800000 */
[C---:B------:R-:W-:Y:S01]  /*01b0*/  ISETP.GE.U32.AND P0, PT, R7.reuse, 0x10, PT ;  /* 0x000000100700780c */ /* 0x040fe20003f06070 */
[C---:B------:R-:W-:Y:S01]  /*01c0*/  IMAD R6, R7.reuse, R4, RZ ;  /* 0x0000000407067224 */ /* 0x040fe200078e02ff */
[----:B------:R-:W-:Y:S02]  /*01d0*/  LOP3.LUT R25, R7, 0xf, RZ, 0xc0, !PT ;  /* 0x0000000f07197812 */ /* 0x000fe400078ec0ff */
[----:B------:R-:W-:Y:S01]  /*01e0*/  MOV R8, RZ ;  /* 0x000000ff00087202 */ /* 0x000fe20000000f00 */
[----:B-1----:R-:W-:Y:S01]  /*01f0*/  IMAD R9, R0, R5, R6 ;  /* 0x0000000500097224 */ /* 0x002fe200078e0206 */
[----:B------:R-:W-:Y:S02]  /*0200*/  ISETP.NE.AND P1, PT, R25, RZ, PT ;  /* 0x000000ff1900720c */ /* 0x000fe40003f25270 */
[----:B------:R-:W-:-:S05]  /*0210*/  MOV R10, RZ ;  /* 0x000000ff000a7202 */ /* 0x000fca0000000f00 */
[----:B------:R-:W-:Y:S06]  /*0220*/  @!P0 BRA `(.L_x_1) ;  /* 0x0000000000b88947 */ /* 0x000fec0003800000 */
[----:B------:R-:W0:Y:S01]  /*0230*/  LDCU.64 UR4, c[0x0][0x388] ;  /* 0x00007100ff0477ac */ /* 0x000e220008000a00 */
[----:B------:R-:W-:Y:S01]  /*0240*/  LOP3.LUT R10, R7, 0x7ffffff0, RZ, 0xc0, !PT ;  /* 0x7ffffff0070a7812 */ /* 0x000fe200078ec0ff */
[----:B------:R-:W-:Y:S01]  /*0250*/  HFMA2 R8, -RZ, RZ, 0, 0 ;  /* 0x00000000ff087431 */ /* 0x000fe200000001ff */
[----:B------:R-:W-:Y:S02]  /*0260*/  MOV R11, R9 ;  /* 0x00000009000b7202 */ /* 0x000fe40000000f00 */
[----:B------:R-:W-:Y:S01]  /*0270*/  IADD3 R26, PT, PT, -R10, RZ, RZ ;  /* 0x000000ff0a1a7210 */ /* 0x000fe20007ffe1ff */
[----:B0-----:R-:W-:-:S04]  /*0280*/  UIADD3 UR4, UP0, UPT, UR4, 0x20, URZ ;  /* 0x0000002004047890 */ /* 0x001fc8000ff1e0ff */
[----:B------:R-:W-:-:S12]  /*0290*/  UIADD3.X UR5, UPT, UPT, URZ, UR5, URZ, UP0, !UPT ;  /* 0x00000005ff057290 */ /* 0x000fd800087fe4ff */
.L_x_2:
[----:B------:R-:W-:Y:S02]  /*02a0*/  MOV R2, UR4 ;  /* 0x0000000400027c02 */ /* 0x000fe40008000f00 */
[----:B------:R-:W-:-:S03]  /*02b0*/  MOV R3, UR5 ;  /* 0x0000000500037c02 */ /* 0x000fc60008000f00 */
[----:B------:R-:W-:-:S05]  /*02c0*/  IMAD.WIDE R2, R11, 0x4, R2 ;  /* 0x000000040b027825 */ /* 0x000fca00078e0202 */
[----:B------:R-:W2:Y:S04]  /*02d0*/  LDG.E R23, desc[UR10][R2.64+-0x20] ;  /* 0xffffe00a02177981 */ /* 0x000ea8000c1e1900 */
[----:B------:R-:W3:Y:S04]  /*02e0*/  LDG.E R24, desc[UR10][R2.64+-0x1c] ;  /* 0xffffe40a02187981 */ /* 0x000ee8000c1e1900 */
[----:B------:R-:W4:Y:S04]  /*02f0*/  LDG.E R12, desc[UR10][R2.64+-0x18] ;  /* 0xffffe80a020c7981 */ /* 0x000f28000c1e1900 */
[----:B------:R-:W5:Y:S04]  /*0300*/  LDG.E R13, desc[UR10][R2.64+-0x14] ;  /* 0xffffec0a020d7981 */ /* 0x000f68000c1e1900 */
        /* <DEDUP_REMOVED lines=8> */
[----:B------:R-:W5:Y:S01]  /*0390*/  LDG.E R22, desc[UR10][R2.64+0x10] ;  /* 0x0000100a02167981 */ /* 0x000f62000c1e1900 */
[----:B--2---:R-:W-:-:S03]  /*03a0*/  FADD R23, R23, R8 ;  /* 0x0000000817177221 */ /* 0x004fc60000000000 */
[----:B------:R-:W2:Y:S01]  /*03b0*/  LDG.E R8, desc[UR10][R2.64+0x14] ;  /* 0x0000140a02087981 */ /* 0x000ea2000c1e1900 */
[----:B---3--:R-:W-:-:S03]  /*03c0*/  FADD R27, R23, R24 ;  /* 0x00000018171b7221 */ /* 0x008fc60000000000 */
[----:B------:R-:W3:Y:S04]  /*03d0*/  LDG.E R23, desc[UR10][R2.64+0x18] ;  /* 0x0000180a02177981 */ /* 0x000ee8000c1e1900 */
[----:B------:R-:W3:Y:S01]  /*03e0*/  LDG.E R24, desc[UR10][R2.64+0x1c] ;  /* 0x00001c0a02187981 */ /* 0x000ee2000c1e1900 */
[----:B----4-:R-:W-:Y:S01]  /*03f0*/  FADD R12, R27, R12 ;  /* 0x0000000c1b0c7221 */ /* 0x010fe20000000000 */
[----:B------:R-:W-:Y:S02]  /*0400*/  IADD3 R26, PT, PT, R26, 0x10, RZ ;  /* 0x000000101a1a7810 */ /* 0x000fe40007ffe0ff */
[----:B------:R-:W-:Y:S01]  /*0410*/  IADD3 R11, PT, PT, R11, 0x10, RZ ;  /* 0x000000100b0b7810 */ /* 0x000fe20007ffe0ff */
[----:B-----5:R-:W-:Y:S01]  /*0420*/  FADD R13, R12, R13 ;  /* 0x0000000d0c0d7221 */ /* 0x020fe20000000000 */
[----:B------:R-:W-:-:S03]  /*0430*/  ISETP.NE.AND P0, PT, R26, RZ, PT ;  /* 0x000000ff1a00720c */ /* 0x000fc60003f05270 */
[----:B------:R-:W-:-:S04]  /*0440*/  FADD R14, R13, R14 ;  /* 0x0000000e0d0e7221 */ /* 0x000fc80000000000 */
        /* <DEDUP_REMOVED lines=8> */
[----:B--2---:R-:W-:-:S04]  /*04d0*/  FADD R8, R21, R8 ;  /* 0x0000000815087221 */ /* 0x004fc80000000000 */
[----:B---3--:R-:W-:-:S04]  /*04e0*/  FADD R23, R8, R23 ;  /* 0x0000001708177221 */ /* 0x008fc80000000000 */
[----:B------:R-:W-:Y:S01]  /*04f0*/  FADD R8, R23, R24 ;  /* 0x0000001817087221 */ /* 0x000fe20000000000 */
[----:B------:R-:W-:Y:S06]  /*0500*/  @P0 BRA `(.L_x_2) ;  /* 0xfffffffc00640947 */ /* 0x000fec000383ffff */
.L_x_1:
[----:B------:R-:W-:Y:S05]  /*0510*/  @!P1 BRA `(.L_x_0) ;  /* 0x0000000000d49947 */ /* 0x000fea0003800000 */
[----:B------:R-:W-:Y:S02]  /*0520*/  ISETP.GE.U32.AND P0, PT, R25, 0x8, PT ;  /* 0x000000081900780c */ /* 0x000fe40003f06070 */
[----:B------:R-:W-:-:S04]  /*0530*/  LOP3.LUT R13, R7, 0x7, RZ, 0xc0, !PT ;  /* 0x00000007070d7812 */ /* 0x000fc800078ec0ff */
[----:B------:R-:W-:-:S07]  /*0540*/  ISETP.NE.AND P1, PT, R13, RZ, PT ;  /* 0x000000ff0d00720c */ /* 0x000fce0003f25270 */
[----:B------:R-:W-:Y:S06]  /*0550*/  @!P0 BRA `(.L_x_3) ;  /* 0x0000000000508947 */ /* 0x000fec0003800000 */
[----:B------:R-:W0:Y:S01]  /*0560*/  LDC.64 R2, c[0x0][0x388] ;  /* 0x0000e200ff027b82 */ /* 0x000e220000000a00 */
[----:B------:R-:W-:-:S05]  /*0570*/  IADD3 R11, PT, PT, R9, R10, RZ ;  /* 0x0000000a090b7210 */ /* 0x000fca0007ffe0ff */
[----:B0-----:R-:W-:-:S05]  /*0580*/  IMAD.WIDE R2, R11, 0x4, R2 ;  /* 0x000000040b027825 */ /* 0x001fca00078e0202 */
[----:B------:R-:W2:Y:S04]  /*0590*/  LDG.E R11, desc[UR10][R2.64] ;  /* 0x0000000a020b7981 */ /* 0x000ea8000c1e1900 */
[----:B------:R-:W3:Y:S04]  /*05a0*/  LDG.E R12, desc[UR10][R2.64+0x4] ;  /* 0x0000040a020c7981 */ /* 0x000ee8000c1e1900 */
[----:B------:R-:W4:Y:S04]  /*05b0*/  LDG.E R14, desc[UR10][R2.64+0x8] ;  /* 0x0000080a020e7981 */ /* 0x000f28000c1e1900 */
[----:B------:R-:W5:Y:S04]  /*05c0*/  LDG.E R16, desc[UR10][R2.64+0xc] ;  /* 0x00000c0a02107981 */ /* 0x000f68000c1e1900 */
[----:B------:R-:W5:Y:S04]  /*05d0*/  LDG.E R18, desc[UR10][R2.64+0x10] ;  /* 0x0000100a02127981 */ /* 0x000f68000c1e1900 */
[----:B------:R-:W5:Y:S04]  /*05e0*/  LDG.E R20, desc[UR10][R2.64+0x14] ;  /* 0x0000140a02147981 */ /* 0x000f68000c1e1900 */
[----:B------:R-:W5:Y:S04]  /*05f0*/  LDG.E R22, desc[UR10][R2.64+0x18] ;  /* 0x0000180a02167981 */ /* 0x000f68000c1e1900 */
[----:B------:R-:W5:Y:S01]  /*0600*/  LDG.E R24, desc[UR10][R2.64+0x1c] ;  /* 0x00001c0a02187981 */ /* 0x000f62000c1e1900 */
[----:B------:R-:W-:Y:S01]  /*0610*/  IADD3 R10, PT, PT, R10, 0x8, RZ ;  /* 0x000000080a0a7810 */ /* 0x000fe20007ffe0ff */
[----:B--2---:R-:W-:-:S04]  /*0620*/  FADD R11, R8, R11 ;  /* 0x0000000b080b7221 */ /* 0x004fc80000000000 */
[----:B---3--:R-:W-:-:S04]  /*0630*/  FADD R11, R11, R12 ;  /* 0x0000000c0b0b7221 */ /* 0x008fc80000000000 */
[----:B----4-:R-:W-:-:S04]  /*0640*/  FADD R11, R11, R14 ;  /* 0x0000000e0b0b7221 */ /* 0x010fc80000000000 */
[----:B-----5:R-:W-:-:S04]  /*0650*/  FADD R11, R11, R16 ;  /* 0x000000100b0b7221 */ /* 0x020fc80000000000 */
[----:B------:R-:W-:-:S04]  /*0660*/  FADD R11, R11, R18 ;  /* 0x000000120b0b7221 */ /* 0x000fc80000000000 */
[----:B------:R-:W-:-:S04]  /*0670*/  FADD R11, R11, R20 ;  /* 0x000000140b0b7221 */ /* 0x000fc80000000000 */
[----:B------:R-:W-:-:S04]  /*0680*/  FADD R11, R11, R22 ;  /* 0x000000160b0b7221 */ /* 0x000fc80000000000 */
[----:B------:R-:W-:-:S07]  /*0690*/  FADD R8, R11, R24 ;  /* 0x000000180b087221 */ /* 0x000fce0000000000 */
.L_x_3:
        /* <DEDUP_REMOVED lines=11> */
[----:B------:R-:W5:Y:S01]  /*0750*/  LDG.E R16, desc[UR10][R2.64+0xc] ;  /* 0x00000c0a02107981 */ /* 0x000f62000c1e1900 */
[----:B------:R-:W-:Y:S01]  /*0760*/  IADD3 R10, PT, PT, R10, 0x4, RZ ;  /* 0x000000040a0a7810 */ /* 0x000fe20007ffe0ff */
[----:B--2---:R-:W-:-:S04]  /*0770*/  FADD R9, R8, R9 ;  /* 0x0000000908097221 */ /* 0x004fc80000000000 */
[----:B---3--:R-:W-:-:S04]  /*0780*/  FADD R9, R9, R12 ;  /* 0x0000000c09097221 */ /* 0x008fc80000000000 */
[----:B----4-:R-:W-:-:S04]  /*0790*/  FADD R9, R9, R14 ;  /* 0x0000000e09097221 */ /* 0x010fc80000000000 */
[----:B-----5:R-:W-:-:S07]  /*07a0*/  FADD R8, R9, R16 ;  /* 0x0000001009087221 */ /* 0x020fce0000000000 */
.L_x_4:
[----:B------:R-:W-:Y:S05]  /*07b0*/  @!P1 BRA `(.L_x_0) ;  /* 0x00000000002c9947 */ /* 0x000fea0003800000 */
[----:B------:R-:W0:Y:S01]  /*07c0*/  LDC.64 R12, c[0x0][0x388] ;  /* 0x0000e200ff0c7b82 */ /* 0x000e220000000a00 */
[----:B------:R-:W-:Y:S01]  /*07d0*/  IMAD R5, R0, R5, R10 ;  /* 0x0000000500057224 */ /* 0x000fe200078e020a */
[----:B------:R-:W-:-:S04]  /*07e0*/  IADD3 R7, PT, PT, -R7, RZ, RZ ;  /* 0x000000ff07077210 */ /* 0x000fc80007ffe1ff */
[----:B------:R-:W-:-:S07]  /*07f0*/  IADD3 R5, PT, PT, R6, R5, RZ ;  /* 0x0000000506057210 */ /* 0x000fce0007ffe0ff */
.L_x_5:
[----:B0-----:R-:W-:-:S06]  /*0800*/  IMAD.WIDE R2, R5, 0x4, R12 ;  /* 0x0000000405027825 */ /* 0x001fcc00078e020c */
[----:B------:R-:W2:Y:S01]  /*0810*/  LDG.E R3, desc[UR10][R2.64] ;  /* 0x0000000a02037981 */ /* 0x000ea2000c1e1900 */
[----:B------:R-:W-:Y:S02]  /*0820*/  IADD3 R7, PT, PT, R7, 0x1, RZ ;  /* 0x0000000107077810 */ /* 0x000fe40007ffe0ff */
[----:B------:R-:W-:Y:S02]  /*0830*/  IADD3 R5, PT, PT, R5, 0x1, RZ ;  /* 0x0000000105057810 */ /* 0x000fe40007ffe0ff */
[----:B------:R-:W-:Y:S01]  /*0840*/  ISETP.NE.AND P0, PT, R7, RZ, PT ;  /* 0x000000ff0700720c */ /* 0x000fe20003f05270 */
[----:B--2---:R-:W-:-:S12]  /*0850*/  FADD R8, R3, R8 ;  /* 0x0000000803087221 */ /* 0x004fd80000000000 */
[----:B------:R-:W-:Y:S05]  /*0860*/  @P0 BRA `(.L_x_5) ;  /* 0xfffffffc00e40947 */ /* 0x000fea000383ffff */
.L_x_0:
[----:B------:R-:W0:Y:S01]  /*0870*/  S2UR UR5, SR_CgaCtaId ;  /* 0x00000000000579c3 */ /* 0x000e220000008800 */
[----:B------:R-:W-:Y:S01]  /*0880*/  UMOV UR4, 0x400 ;  /* 0x0000040000047882 */ /* 0x000fe20000000000 */
[----:B------:R-:W-:Y:S01]  /*0890*/  ISETP.NE.AND P0, PT, R4, RZ, PT ;  /* 0x000000ff0400720c */ /* 0x000fe20003f05270 */
[----:B0-----:R-:W-:-:S06]  /*08a0*/  ULEA UR5, UR5, UR4, 0x18 ;  /* 0x0000000405057291 */ /* 0x001fcc000f8ec0ff */
[----:B------:R-:W-:-:S05]  /*08b0*/  LEA R3, R4, UR5, 0x2 ;  /* 0x0000000504037c11 */ /* 0x000fca000f8e10ff */
[----:B------:R0:W-:Y:S01]  /*08c0*/  STS [R3], R8 ;  /* 0x0000000803007388 */ /* 0x0001e20000000800 */
[----:B------:R-:W-:Y:S06]  /*08d0*/  BAR.SYNC.DEFER_BLOCKING 0x0 ;  /* 0x0000000000007b1d */ /* 0x000fec0000010000 */
[----:B------:R-:W-:Y:S05]  /*08e0*/  @P0 EXIT ;  /* 0x000000000000094d */ /* 0x000fea0003800000 */
[----:B------:R-:W2:Y:S01]  /*08f0*/  LDS R2, [UR5] ;  /* 0x00000005ff027984 */ /* 0x000ea20008000800 */
[----:B------:R-:W-:-:S09]  /*0900*/  UISETP.GE.U32.AND UP0, UPT, UR12, 0x2, UPT ;  /* 0x000000020c00788c */ /* 0x000fd2000bf06070 */
[----:B------:R-:W-:Y:S05]  /*0910*/  BRA.U !UP0, `(.L_x_6) ;  /* 0x0000000508587547 */ /* 0x000fea000b800000 */
[----:B------:R-:W-:Y:S02]  /*0920*/  UIADD3 UR4, UPT, UPT, UR12, -0x2, URZ ;  /* 0xfffffffe0c047890 */ /* 0x000fe4000fffe0ff */
[----:B------:R-:W-:Y:S02]  /*0930*/  UIADD3 UR6, UPT, UPT, UR12, -0x1, URZ ;  /* 0xffffffff0c067890 */ /* 0x000fe4000fffe0ff */
[----:B------:R-:W-:Y:S02]  /*0940*/  UISETP.GE.U32.AND UP0, UPT, UR4, 0xf, UPT ;  /* 0x0000000f0400788c */ /* 0x000fe4000bf06070 */
[----:B------:R-:W-:Y:S01]  /*0950*/  ULOP3.LUT UR8, UR6, 0xf, URZ, 0xc0, !UPT ;  /* 0x0000000f06087892 */ /* 0x000fe2000f8ec0ff */
[----:B------:R-:W-:-:S06]  /*0960*/  UMOV UR4, 0x1 ;  /* 0x0000000100047882 */ /* 0x000fcc0000000000 */
[----:B------:R-:W-:Y:S05]  /*0970*/  BRA.U !UP0, `(.L_x_7) ;  /* 0x00000001087c7547 */ /* 0x000fea000b800000 */
[----:B------:R-:W-:Y:S02]  /*0980*/  ULOP3.LUT UR4, UR6, 0xfffffff0, URZ, 0xc0, !UPT ;  /* 0xfffffff006047892 */ /* 0x000fe4000f8ec0ff */
[----:B------:R-:W-:Y:S02]  /*0990*/  UIADD3 UR9, UPT, UPT, UR5, 0x20, URZ ;  /* 0x0000002005097890 */ /* 0x000fe4000fffe0ff */
[----:B------:R-:W-:-:S03]  /*09a0*/  UIADD3 UR7, UPT, UPT, -UR4, URZ, URZ ;  /* 0x000000ff04077290 */ /* 0x000fc6000fffe1ff */
[----:B------:R-:W-:-:S09]  /*09b0*/  UMOV UR4, URZ ;  /* 0x000000ff00047c82 */ /* 0x000fd20008000000 */
.L_x_8:
[----:B------:R-:W2:Y:S01]  /*09c0*/  LDS.128 R12, [UR9+-0x20] ;  /* 0xffffe009ff0c7984 */ /* 0x000ea20008000c00 */
[----:B------:R-:W-:Y:S02]  /*09d0*/  UIADD3 UR7, UPT, UPT, UR7, 0x10, URZ ;  /* 0x0000001007077890 */ /* 0x000fe4000fffe0ff */
[----:B------:R-:W-:Y:S01]  /*09e0*/  UIADD3 UR4, UPT, UPT, UR4, 0x10, URZ ;  /* 0x0000001004047890 */ /* 0x000fe2000fffe0ff */
[----:B------:R-:W3:Y:S01]  /*09f0*/  LDS.128 R4, [UR9+-0x10] ;  /* 0xfffff009ff047984 */ /* 0x000ee20008000c00 */
[----:B------:R-:W-:-:S03]  /*0a00*/  UISETP.NE.AND UP0, UPT, UR7, URZ, UPT ;  /* 0x000000ff0700728c */ /* 0x000fc6000bf05270 */
[----:B0-----:R-:W0:Y:S04]  /*0a10*/  LDS.128 R8, [UR9] ;  /* 0x00000009ff087984 */ /* 0x001e280008000c00 */
[----:B------:R-:W4:Y:S04]  /*0a20*/  LDS.128 R16, [UR9+0x10] ;  /* 0x00001009ff107984 */ /* 0x000f280008000c00 */
[----:B------:R-:W5:Y:S01]  /*0a30*/  LDS R3, [UR9+0x20] ;  /* 0x00002009ff037984 */ /* 0x000f620008000800 */
[----:B------:R-:W-:Y:S01]  /*0a40*/  UIADD3 UR9, UPT, UPT, UR9, 0x40, URZ ;  /* 0x0000004009097890 */ /* 0x000fe2000fffe0ff */
[----:B--2---:R-:W-:-:S04]  /*0a50*/  FADD R13, R13, R2 ;  /* 0x000000020d0d7221 */ /* 0x004fc80000000000 */
[----:B------:R-:W-:-:S04]  /*0a60*/  FADD R14, R13, R14 ;  /* 0x0000000e0d0e7221 */ /* 0x000fc80000000000 */
[----:B------:R-:W-:-:S04]  /*0a70*/  FADD R15, R14, R15 ;  /* 0x0000000f0e0f7221 */ /* 0x000fc80000000000 */
[----:B---3--:R-:W-:-:S04]  /*0a80*/  FADD R4, R15, R4 ;  /* 0x000000040f047221 */ /* 0x008fc80000000000 */
[----:B------:R-:W-:-:S04]  /*0a90*/  FADD R5, R4, R5 ;  /* 0x0000000504057221 */ /* 0x000fc80000000000 */
[----:B------:R-:W-:-:S04]  /*0aa0*/  FADD R6, R5, R6 ;  /* 0x0000000605067221 */ /* 0x000fc80000000000 */
[----:B------:R-:W-:-:S04]  /*0ab0*/  FADD R7, R6, R7 ;  /* 0x0000000706077221 */ /* 0x000fc80000000000 */
[----:B0-----:R-:W-:-:S04]  /*0ac0*/  FADD R8, R7, R8 ;  /* 0x0000000807087221 */ /* 0x001fc80000000000 */
[----:B------:R-:W-:-:S04]  /*0ad0*/  FADD R9, R8, R9 ;  /* 0x0000000908097221 */ /* 0x000fc80000000000 */
[----:B------:R-:W-:-:S04]  /*0ae0*/  FADD R10, R9, R10 ;  /* 0x0000000a090a7221 */ /* 0x000fc80000000000 */
[----:B------:R-:W-:-:S04]  /*0af0*/  FADD R11, R10, R11 ;  /* 0x0000000b0a0b7221 */ /* 0x000fc80000000000 */
[----:B----4-:R-:W-:-:S04]  /*0b00*/  FADD R16, R11, R16 ;  /* 0x000000100b107221 */ /* 0x010fc80000000000 */
[----:B------:R-:W-:-:S04]  /*0b10*/  FADD R17, R16, R17 ;  /* 0x0000001110117221 */ /* 0x000fc80000000000 */
[----:B------:R-:W-:-:S04]  /*0b20*/  FADD R18, R17, R18 ;  /* 0x0000001211127221 */ /* 0x000fc80000000000 */
[----:B------:R-:W-:-:S04]  /*0b30*/  FADD R18, R18, R19 ;  /* 0x0000001312127221 */ /* 0x000fc80000000000 */
[----:B-----5:R-:W-:Y:S01]  /*0b40*/  FADD R2, R18, R3 ;  /* 0x0000000312027221 */ /* 0x020fe20000000000 */
[----:B------:R-:W-:Y:S06]  /*0b50*/  BRA.U UP0, `(.L_x_8) ;  /* 0xfffffffd00987547 */ /* 0x000fec000b83ffff */
[----:B------:R-:W-:-:S12]  /*0b60*/  UIADD3 UR4, UPT, UPT, UR4, 0x1, URZ ;  /* 0x0000000104047890 */ /* 0x000fd8000fffe0ff */
.L_x_7:
[----:B------:R-:W-:-:S09]  /*0b70*/  UISETP.NE.AND UP0, UPT, UR8, URZ, UPT ;  /* 0x000000ff0800728c */ /* 0x000fd2000bf05270 */
[----:B------:R-:W-:Y:S05]  /*0b80*/  BRA.U !UP0, `(.L_x_9) ;  /* 0x0000000108b87547 */ /* 0x000fea000b800000 */
[----:B------:R-:W-:Y:S02]  /*0b90*/  UISETP.GE.U32.AND UP0, UPT, UR8, 0x8, UPT ;  /* 0x000000080800788c */ /* 0x000fe4000bf06070 */
[----:B------:R-:W-:-:S04]  /*0ba0*/  ULOP3.LUT UR7, UR6, 0x7, URZ, 0xc0, !UPT ;  /* 0x0000000706077892 */ /* 0x000fc8000f8ec0ff */
[----:B------:R-:W-:-:S03]  /*0bb0*/  UISETP.NE.AND UP1, UPT, UR7, URZ, UPT ;  /* 0x000000ff0700728c */ /* 0x000fc6000bf25270 */
[----:B------:R-:W-:Y:S08]  /*0bc0*/  BRA.U !UP0, `(.L_x_10) ;  /* 0x0000000108487547 */ /* 0x000ff0000b800000 */
[----:B------:R-:W-:Y:S02]  /*0bd0*/  ULEA UR8, UR4, UR5, 0x2 ;  /* 0x0000000504087291 */ /* 0x000fe4000f8e10ff */
[----:B------:R-:W-:-:S07]  /*0be0*/  UIADD3 UR4, UPT, UPT, UR4, 0x8, URZ ;  /* 0x0000000804047890 */ /* 0x000fce000fffe0ff */
[----:B0-----:R-:W2:Y:S04]  /*0bf0*/  LDS R3, [UR8] ;  /* 0x00000008ff037984 */ /* 0x001ea80008000800 */
[----:B------:R-:W0:Y:S04]  /*0c00*/  LDS R4, [UR8+0x4] ;  /* 0x00000408ff047984 */ /* 0x000e280008000800 */
[----:B------:R-:W3:Y:S04]  /*0c10*/  LDS R6, [UR8+0x8] ;  /* 0x00000808ff067984 */ /* 0x000ee80008000800 */
[----:B------:R-:W4:Y:S04]  /*0c20*/  LDS R8, [UR8+0xc] ;  /* 0x00000c08ff087984 */ /* 0x000f280008000800 */
[----:B------:R-:W5:Y:S04]  /*0c30*/  LDS R10, [UR8+0x10] ;  /* 0x00001008ff0a7984 */ /* 0x000f680008000800 */
[----:B------:R-:W1:Y:S04]  /*0c40*/  LDS R12, [UR8+0x14] ;  /* 0x00001408ff0c7984 */ /* 0x000e680008000800 */
[----:B------:R-:W1:Y:S04]  /*0c50*/  LDS R14, [UR8+0x18] ;  /* 0x00001808ff0e7984 */ /* 0x000e680008000800 */
[----:B------:R-:W1:Y:S01]  /*0c60*/  LDS R16, [UR8+0x1c] ;  /* 0x00001c08ff107984 */ /* 0x000e620008000800 */
[----:B--2---:R-:W-:-:S04]  /*0c70*/  FADD R3, R2, R3 ;  /* 0x0000000302037221 */ /* 0x004fc80000000000 */
[----:B0-----:R-:W-:-:S04]  /*0c80*/  FADD R3, R3, R4 ;  /* 0x0000000403037221 */ /* 0x001fc80000000000 */
[----:B---3--:R-:W-:-:S04]  /*0c90*/  FADD R3, R3, R6 ;  /* 0x0000000603037221 */ /* 0x008fc80000000000 */
[----:B----4-:R-:W-:-:S04]  /*0ca0*/  FADD R3, R3, R8 ;  /* 0x0000000803037221 */ /* 0x010fc80000000000 */
[----:B-----5:R-:W-:-:S04]  /*0cb0*/  FADD R3, R3, R10 ;  /* 0x0000000a03037221 */ /* 0x020fc80000000000 */
[----:B-1----:R-:W-:-:S04]  /*0cc0*/  FADD R3, R3, R12 ;  /* 0x0000000c03037221 */ /* 0x002fc80000000000 */
[----:B------:R-:W-:-:S04]  /*0cd0*/  FADD R3, R3, R14 ;  /* 0x0000000e03037221 */ /* 0x000fc80000000000 */
[----:B------:R-:W-:-:S07]  /*0ce0*/  FADD R2, R3, R16 ;  /* 0x0000001003027221 */ /* 0x000fce0000000000 */
.L_x_10:
        /* <DEDUP_REMOVED lines=10> */
[----:B------:R-:W4:Y:S01]  /*0d90*/  LDS R8, [UR7+0xc] ;  /* 0x00000c07ff087984 */ /* 0x000f220008000800 */
[----:B--2---:R-:W-:-:S04]  /*0da0*/  FADD R3, R2, R3 ;  /* 0x0000000302037221 */ /* 0x004fc80000000000 */
[----:B0-----:R-:W-:-:S04]  /*0db0*/  FADD R3, R3, R4 ;  /* 0x0000000403037221 */ /* 0x001fc80000000000 */
[----:B---3--:R-:W-:-:S04]  /*0dc0*/  FADD R3, R3, R6 ;  /* 0x0000000603037221 */ /* 0x008fc80000000000 */
[----:B----4-:R-:W-:-:S07]  /*0dd0*/  FADD R2, R3, R8 ;  /* 0x0000000803027221 */ /* 0x010fce0000000000 */
.L_x_11:
[----:B------:R-:W-:Y:S05]  /*0de0*/  BRA.U !UP1, `(.L_x_9) ;  /* 0x0000000109207547 */ /* 0x000fea000b800000 */
[----:B------:R-:W-:Y:S02]  /*0df0*/  ULEA UR4, UR4, UR5, 0x2 ;  /* 0x0000000504047291 */ /* 0x000fe4000f8e10ff */
[----:B------:R-:W-:-:S12]  /*0e00*/  UIADD3 UR6, UPT, UPT, -UR6, URZ, URZ ;  /* 0x000000ff06067290 */ /* 0x000fd8000fffe1ff */
.L_x_12:
[----:B0-----:R-:W2:Y:S01]  /*0e10*/  LDS R3, [UR4] ;  /* 0x00000004ff037984 */ /* 0x001ea20008000800 */
[----:B------:R-:W-:Y:S02]  /*0e20*/  UIADD3 UR6, UPT, UPT, UR6, 0x1, URZ ;  /* 0x0000000106067890 */ /* 0x000fe4000fffe0ff */
[----:B------:R-:W-:Y:S02]  /*0e30*/  UIADD3 UR4, UPT, UPT, UR4, 0x4, URZ ;  /* 0x0000000404047890 */ /* 0x000fe4000fffe0ff */
[----:B------:R-:W-:Y:S01]  /*0e40*/  UISETP.NE.AND UP0, UPT, UR6, URZ, UPT ;  /* 0x000000ff0600728c */ /* 0x000fe2000bf05270 */
[----:B--2---:R-:W-:-:S08]  /*0e50*/  FADD R2, R3, R2 ;  /* 0x0000000203027221 */ /* 0x004fd00000000000 */
[----:B------:R-:W-:Y:S05]  /*0e60*/  BRA.U UP0, `(.L_x_12) ;  /* 0xfffffffd00e87547 */ /* 0x000fea000b83ffff */
.L_x_9:
[----:B--2---:R3:W-:Y:S02]  /*0e70*/  STS [UR5], R2 ;  /* 0x00000002ff007988 */ /* 0x0047e40008000805 */
.L_x_6:
[----:B------:R-:W1:Y:S02]  /*0e80*/  LDC.64 R4, c[0x0][0x390] ;  /* 0x0000e400ff047b82 */ /* 0x000e640000000a00 */
[----:B-1----:R-:W-:-:S05]  /*0e90*/  IMAD.WIDE.U32 R4, R0, 0x4, R4 ;  /* 0x0000000400047825 */ /* 0x002fca00078e0004 */
[----:B--2---:R-:W-:Y:S01]  /*0ea0*/  STG.E desc[UR10][R4.64], R2 ;  /* 0x0000000204007986 */ /* 0x004fe2000c10190a */
[----:B------:R-:W-:Y:S05]  /*0eb0*/  EXIT ;  /* 0x000000000000794d */ /* 0x000fea0003800000 */
.L_x_13:
[----:B------:R-:W-:-:S00]  /*0ec0*/  BRA `(.L_x_13) ;  /* 0xfffffffc00fc7947 */ /* 0x000fc0000383ffff */
[----:B------:R-:W-:-:S00]  /*0ed0*/  NOP ;  /* 0x0000000000007918 */ /* 0x000fc00000000000 */
        /* <DEDUP_REMOVED lines=10> */
.L_x_14:


//--------------------- .nv.shared._Z19SumaColMatrizKerneliPfS_ --------------------------
	.section	.nv.shared._Z19SumaColMatrizKerneliPfS_,"aw",@nobits
	.sectionflags	@""
	.align	4
.nv.shared._Z19SumaColMatrizKerneliPfS_:
	.zero		1152


//--------------------- .nv.shared.reserved.0     --------------------------
	.section	.nv.shared.reserved.0,"aw",@nobits
	.weak		__nv_reservedSMEM_offset_0_alias
	.size		__nv_reservedSMEM_offset_0_alias, 0, 64
	.other		__nv_reservedSMEM_offset_0_alias,@"STO_CUDA_RESERVED_SHARED STV_DEFAULT"
__nv_reservedSMEM_offset_0_alias:
	.zero		0
	.zero		64


//--------------------- .nv.constant0._Z19SumaColMatrizKerneliPfS_ --------------------------
	.section	.nv.constant0._Z19SumaColMatrizKerneliPfS_,"a",@progbits
	.sectionflags	@""
	.align	4
.nv.constant0._Z19SumaColMatrizKerneliPfS_:
	.zero		920


//--------------------- SYMBOLS --------------------------

	.type		.nv.reservedSmem.offset0,@object
	.size		.nv.reservedSmem.offset0,0x4
	.type		.nv.reservedSmem.cap,@object
	.size		.nv.reservedSmem.cap,0x4
